//
// Generated by NVIDIA NVVM Compiler
//
// Compiler Build ID: CL-36424714
// Cuda compilation tools, release 13.0, V13.0.88
// Based on NVVM 20.0.0
//

.version 9.0
.target sm_100
.address_size 64

	// .globl	_Z8gpu_stepiP8Particlef
.global .align 4 .b8 __cudart_i2opi_f[24] = {65, 144, 67, 60, 153, 149, 98, 219, 192, 221, 52, 245, 209, 87, 39, 252, 41, 21, 68, 78, 110, 131, 249, 162};

.visible .entry _Z8gpu_stepiP8Particlef(
	.param .u32 _Z8gpu_stepiP8Particlef_param_0,
	.param .u64 .ptr .align 1 _Z8gpu_stepiP8Particlef_param_1,
	.param .f32 _Z8gpu_stepiP8Particlef_param_2
)
{
	.local .align 4 .b8 	__local_depot0[28];
	.reg .b64 	%SP;
	.reg .b64 	%SPL;
	.reg .pred 	%p<26>;
	.reg .b32 	%r<122>;
	.reg .b32 	%f<80>;
	.reg .b64 	%rd<62>;
	.reg .b64 	%fd<7>;

	mov.u64 	%SPL, __local_depot0;
	ld.param.u32 	%r42, [_Z8gpu_stepiP8Particlef_param_0];
	ld.param.u64 	%rd24, [_Z8gpu_stepiP8Particlef_param_1];
	ld.param.f32 	%f17, [_Z8gpu_stepiP8Particlef_param_2];
	add.u64 	%rd1, %SPL, 0;
	mov.u32 	%r43, %tid.x;
	mov.u32 	%r44, %ctaid.x;
	mul.lo.s32 	%r45, %r43, %r44;
	mov.u32 	%r46, %ntid.x;
	mul.lo.s32 	%r1, %r45, %r46;
	setp.ge.s32 	%p1, %r1, %r42;
	@%p1 bra 	$L__BB0_26;
	cvta.to.global.u64 	%rd26, %rd24;
	mul.wide.s32 	%rd27, %r1, 24;
	add.s64 	%rd28, %rd26, %rd27;
	add.s64 	%rd2, %rd28, 12;
	ld.global.f32 	%f1, [%rd28+12];
	ld.global.f32 	%f2, [%rd28+16];
	ld.global.f32 	%f3, [%rd28+20];
	mul.f32 	%f18, %f17, 0f3F22F983;
	cvt.rni.s32.f32 	%r121, %f18;
	cvt.rn.f32.s32 	%f19, %r121;
	fma.rn.f32 	%f20, %f19, 0fBFC90FDA, %f17;
	fma.rn.f32 	%f21, %f19, 0fB3A22168, %f20;
	fma.rn.f32 	%f79, %f19, 0fA7C234C5, %f21;
	abs.f32 	%f5, %f17;
	setp.ltu.f32 	%p2, %f5, 0f47CE4780;
	mov.u32 	%r113, %r121;
	mov.f32 	%f77, %f79;
	@%p2 bra 	$L__BB0_9;
	setp.neu.f32 	%p3, %f5, 0f7F800000;
	@%p3 bra 	$L__BB0_4;
	mov.f32 	%f24, 0f00000000;
	mul.rn.f32 	%f77, %f17, %f24;
	mov.b32 	%r113, 0;
	bra.uni 	$L__BB0_9;
$L__BB0_4:
	mov.b32 	%r3, %f17;
	shl.b32 	%r48, %r3, 8;
	or.b32  	%r4, %r48, -2147483648;
	mov.b64 	%rd55, 0;
	mov.b32 	%r110, 0;
	mov.u64 	%rd53, __cudart_i2opi_f;
	mov.u64 	%rd54, %rd1;
$L__BB0_5:
	.pragma "nounroll";
	ld.global.nc.u32 	%r49, [%rd53];
	mad.wide.u32 	%rd31, %r49, %r4, %rd55;
	shr.u64 	%rd55, %rd31, 32;
	st.local.u32 	[%rd54], %rd31;
	add.s32 	%r110, %r110, 1;
	add.s64 	%rd54, %rd54, 4;
	add.s64 	%rd53, %rd53, 4;
	setp.ne.s32 	%p4, %r110, 6;
	@%p4 bra 	$L__BB0_5;
	shr.u32 	%r50, %r3, 23;
	st.local.u32 	[%rd1+24], %rd55;
	and.b32  	%r7, %r50, 31;
	and.b32  	%r51, %r50, 224;
	add.s32 	%r52, %r51, -128;
	shr.u32 	%r53, %r52, 5;
	mul.wide.u32 	%rd32, %r53, 4;
	sub.s64 	%rd9, %rd1, %rd32;
	ld.local.u32 	%r111, [%rd9+24];
	ld.local.u32 	%r112, [%rd9+20];
	setp.eq.s32 	%p5, %r7, 0;
	@%p5 bra 	$L__BB0_8;
	shf.l.wrap.b32 	%r111, %r112, %r111, %r7;
	ld.local.u32 	%r54, [%rd9+16];
	shf.l.wrap.b32 	%r112, %r54, %r112, %r7;
$L__BB0_8:
	shr.u32 	%r55, %r111, 30;
	shf.l.wrap.b32 	%r56, %r112, %r111, 2;
	shl.b32 	%r57, %r112, 2;
	shr.u32 	%r58, %r56, 31;
	add.s32 	%r59, %r58, %r55;
	neg.s32 	%r60, %r59;
	setp.lt.s32 	%p6, %r3, 0;
	selp.b32 	%r113, %r60, %r59, %p6;
	xor.b32  	%r61, %r56, %r3;
	shr.s32 	%r62, %r56, 31;
	xor.b32  	%r63, %r62, %r56;
	xor.b32  	%r64, %r62, %r57;
	cvt.u64.u32 	%rd33, %r63;
	shl.b64 	%rd34, %rd33, 32;
	cvt.u64.u32 	%rd35, %r64;
	or.b64  	%rd36, %rd34, %rd35;
	cvt.rn.f64.s64 	%fd1, %rd36;
	mul.f64 	%fd2, %fd1, 0d3BF921FB54442D19;
	cvt.rn.f32.f64 	%f22, %fd2;
	neg.f32 	%f23, %f22;
	setp.lt.s32 	%p7, %r61, 0;
	selp.f32 	%f77, %f23, %f22, %p7;
$L__BB0_9:
	setp.ltu.f32 	%p8, %f5, 0f47CE4780;
	mul.rn.f32 	%f25, %f77, %f77;
	and.b32  	%r66, %r113, 1;
	setp.eq.b32 	%p9, %r66, 1;
	selp.f32 	%f26, 0f3F800000, %f77, %p9;
	fma.rn.f32 	%f27, %f25, %f26, 0f00000000;
	fma.rn.f32 	%f28, %f25, 0f37CBAC00, 0fBAB607ED;
	selp.f32 	%f29, %f28, 0fB94D4153, %p9;
	selp.f32 	%f30, 0f3D2AAABB, 0f3C0885E4, %p9;
	fma.rn.f32 	%f31, %f29, %f25, %f30;
	selp.f32 	%f32, 0fBEFFFFFF, 0fBE2AAAA8, %p9;
	fma.rn.f32 	%f33, %f31, %f25, %f32;
	fma.rn.f32 	%f34, %f33, %f27, %f26;
	and.b32  	%r67, %r113, 2;
	setp.eq.s32 	%p10, %r67, 0;
	mov.f32 	%f35, 0f00000000;
	sub.f32 	%f36, %f35, %f34;
	selp.f32 	%f37, %f34, %f36, %p10;
	add.f32 	%f9, %f1, %f37;
	mov.u32 	%r117, %r121;
	mov.f32 	%f78, %f79;
	@%p8 bra 	$L__BB0_17;
	setp.neu.f32 	%p11, %f5, 0f7F800000;
	@%p11 bra 	$L__BB0_12;
	mov.f32 	%f40, 0f00000000;
	mul.rn.f32 	%f78, %f17, %f40;
	mov.b32 	%r117, 0;
	bra.uni 	$L__BB0_17;
$L__BB0_12:
	mov.b32 	%r16, %f17;
	shl.b32 	%r69, %r16, 8;
	or.b32  	%r17, %r69, -2147483648;
	mov.b64 	%rd58, 0;
	mov.b32 	%r114, 0;
	mov.u64 	%rd56, __cudart_i2opi_f;
	mov.u64 	%rd57, %rd1;
$L__BB0_13:
	.pragma "nounroll";
	ld.global.nc.u32 	%r70, [%rd56];
	mad.wide.u32 	%rd39, %r70, %r17, %rd58;
	shr.u64 	%rd58, %rd39, 32;
	st.local.u32 	[%rd57], %rd39;
	add.s32 	%r114, %r114, 1;
	add.s64 	%rd57, %rd57, 4;
	add.s64 	%rd56, %rd56, 4;
	setp.ne.s32 	%p12, %r114, 6;
	@%p12 bra 	$L__BB0_13;
	shr.u32 	%r71, %r16, 23;
	st.local.u32 	[%rd1+24], %rd58;
	and.b32  	%r20, %r71, 31;
	and.b32  	%r72, %r71, 224;
	add.s32 	%r73, %r72, -128;
	shr.u32 	%r74, %r73, 5;
	mul.wide.u32 	%rd40, %r74, 4;
	sub.s64 	%rd16, %rd1, %rd40;
	ld.local.u32 	%r115, [%rd16+24];
	ld.local.u32 	%r116, [%rd16+20];
	setp.eq.s32 	%p13, %r20, 0;
	@%p13 bra 	$L__BB0_16;
	shf.l.wrap.b32 	%r115, %r116, %r115, %r20;
	ld.local.u32 	%r75, [%rd16+16];
	shf.l.wrap.b32 	%r116, %r75, %r116, %r20;
$L__BB0_16:
	shr.u32 	%r76, %r115, 30;
	shf.l.wrap.b32 	%r77, %r116, %r115, 2;
	shl.b32 	%r78, %r116, 2;
	shr.u32 	%r79, %r77, 31;
	add.s32 	%r80, %r79, %r76;
	neg.s32 	%r81, %r80;
	setp.lt.s32 	%p14, %r16, 0;
	selp.b32 	%r117, %r81, %r80, %p14;
	xor.b32  	%r82, %r77, %r16;
	shr.s32 	%r83, %r77, 31;
	xor.b32  	%r84, %r83, %r77;
	xor.b32  	%r85, %r83, %r78;
	cvt.u64.u32 	%rd41, %r84;
	shl.b64 	%rd42, %rd41, 32;
	cvt.u64.u32 	%rd43, %r85;
	or.b64  	%rd44, %rd42, %rd43;
	cvt.rn.f64.s64 	%fd3, %rd44;
	mul.f64 	%fd4, %fd3, 0d3BF921FB54442D19;
	cvt.rn.f32.f64 	%f38, %fd4;
	neg.f32 	%f39, %f38;
	setp.lt.s32 	%p15, %r82, 0;
	selp.f32 	%f78, %f39, %f38, %p15;
$L__BB0_17:
	setp.ltu.f32 	%p16, %f5, 0f47CE4780;
	mul.rn.f32 	%f41, %f78, %f78;
	and.b32  	%r87, %r117, 1;
	setp.eq.b32 	%p17, %r87, 1;
	selp.f32 	%f42, 0f3F800000, %f78, %p17;
	fma.rn.f32 	%f43, %f41, %f42, 0f00000000;
	fma.rn.f32 	%f44, %f41, 0f37CBAC00, 0fBAB607ED;
	selp.f32 	%f45, %f44, 0fB94D4153, %p17;
	selp.f32 	%f46, 0f3D2AAABB, 0f3C0885E4, %p17;
	fma.rn.f32 	%f47, %f45, %f41, %f46;
	selp.f32 	%f48, 0fBEFFFFFF, 0fBE2AAAA8, %p17;
	fma.rn.f32 	%f49, %f47, %f41, %f48;
	fma.rn.f32 	%f50, %f49, %f43, %f42;
	and.b32  	%r88, %r117, 2;
	setp.eq.s32 	%p18, %r88, 0;
	mov.f32 	%f51, 0f00000000;
	sub.f32 	%f52, %f51, %f50;
	selp.f32 	%f53, %f50, %f52, %p18;
	add.f32 	%f13, %f2, %f53;
	@%p16 bra 	$L__BB0_25;
	setp.neu.f32 	%p19, %f5, 0f7F800000;
	@%p19 bra 	$L__BB0_20;
	mov.f32 	%f56, 0f00000000;
	mul.rn.f32 	%f79, %f17, %f56;
	mov.b32 	%r121, 0;
	bra.uni 	$L__BB0_25;
$L__BB0_20:
	mov.b32 	%r29, %f17;
	shl.b32 	%r90, %r29, 8;
	or.b32  	%r30, %r90, -2147483648;
	mov.b64 	%rd61, 0;
	mov.b32 	%r118, 0;
	mov.u64 	%rd59, __cudart_i2opi_f;
	mov.u64 	%rd60, %rd1;
$L__BB0_21:
	.pragma "nounroll";
	ld.global.nc.u32 	%r91, [%rd59];
	mad.wide.u32 	%rd47, %r91, %r30, %rd61;
	shr.u64 	%rd61, %rd47, 32;
	st.local.u32 	[%rd60], %rd47;
	add.s32 	%r118, %r118, 1;
	add.s64 	%rd60, %rd60, 4;
	add.s64 	%rd59, %rd59, 4;
	setp.ne.s32 	%p20, %r118, 6;
	@%p20 bra 	$L__BB0_21;
	shr.u32 	%r92, %r29, 23;
	st.local.u32 	[%rd1+24], %rd61;
	and.b32  	%r33, %r92, 31;
	and.b32  	%r93, %r92, 224;
	add.s32 	%r94, %r93, -128;
	shr.u32 	%r95, %r94, 5;
	mul.wide.u32 	%rd48, %r95, 4;
	sub.s64 	%rd23, %rd1, %rd48;
	ld.local.u32 	%r119, [%rd23+24];
	ld.local.u32 	%r120, [%rd23+20];
	setp.eq.s32 	%p21, %r33, 0;
	@%p21 bra 	$L__BB0_24;
	shf.l.wrap.b32 	%r119, %r120, %r119, %r33;
	ld.local.u32 	%r96, [%rd23+16];
	shf.l.wrap.b32 	%r120, %r96, %r120, %r33;
$L__BB0_24:
	shr.u32 	%r97, %r119, 30;
	shf.l.wrap.b32 	%r98, %r120, %r119, 2;
	shl.b32 	%r99, %r120, 2;
	shr.u32 	%r100, %r98, 31;
	add.s32 	%r101, %r100, %r97;
	neg.s32 	%r102, %r101;
	setp.lt.s32 	%p22, %r29, 0;
	selp.b32 	%r121, %r102, %r101, %p22;
	xor.b32  	%r103, %r98, %r29;
	shr.s32 	%r104, %r98, 31;
	xor.b32  	%r105, %r104, %r98;
	xor.b32  	%r106, %r104, %r99;
	cvt.u64.u32 	%rd49, %r105;
	shl.b64 	%rd50, %rd49, 32;
	cvt.u64.u32 	%rd51, %r106;
	or.b64  	%rd52, %rd50, %rd51;
	cvt.rn.f64.s64 	%fd5, %rd52;
	mul.f64 	%fd6, %fd5, 0d3BF921FB54442D19;
	cvt.rn.f32.f64 	%f54, %fd6;
	neg.f32 	%f55, %f54;
	setp.lt.s32 	%p23, %r103, 0;
	selp.f32 	%f79, %f55, %f54, %p23;
$L__BB0_25:
	mul.rn.f32 	%f57, %f79, %f79;
	and.b32  	%r108, %r121, 1;
	setp.eq.b32 	%p24, %r108, 1;
	selp.f32 	%f58, 0f3F800000, %f79, %p24;
	fma.rn.f32 	%f59, %f57, %f58, 0f00000000;
	fma.rn.f32 	%f60, %f57, 0f37CBAC00, 0fBAB607ED;
	selp.f32 	%f61, %f60, 0fB94D4153, %p24;
	selp.f32 	%f62, 0f3D2AAABB, 0f3C0885E4, %p24;
	fma.rn.f32 	%f63, %f61, %f57, %f62;
	selp.f32 	%f64, 0fBEFFFFFF, 0fBE2AAAA8, %p24;
	fma.rn.f32 	%f65, %f63, %f57, %f64;
	fma.rn.f32 	%f66, %f65, %f59, %f58;
	and.b32  	%r109, %r121, 2;
	setp.eq.s32 	%p25, %r109, 0;
	mov.f32 	%f67, 0f00000000;
	sub.f32 	%f68, %f67, %f66;
	selp.f32 	%f69, %f66, %f68, %p25;
	add.f32 	%f70, %f3, %f69;
	st.global.f32 	[%rd2], %f9;
	st.global.f32 	[%rd2+4], %f13;
	st.global.f32 	[%rd2+8], %f70;
	ld.global.f32 	%f71, [%rd2+-12];
	add.f32 	%f72, %f9, %f71;
	st.global.f32 	[%rd2+-12], %f72;
	ld.global.f32 	%f73, [%rd2+-8];
	add.f32 	%f74, %f13, %f73;
	st.global.f32 	[%rd2+-8], %f74;
	ld.global.f32 	%f75, [%rd2+-4];
	add.f32 	%f76, %f70, %f75;
	st.global.f32 	[%rd2+-4], %f76;
$L__BB0_26:
	ret;

}


// ===== COMPILED SASS (sm_100) =====

	.target	sm_100

	.elftype	@"ET_EXEC"


//--------------------- .note.nv.tkinfo           --------------------------
	.section	.note.nv.tkinfo,"",@"SHT_NOTE"
	.sectionflags	@"SHF_NOTE_NV_TKINFO"
	.tkinfo
        /*0018*/ 	.word	0x00000002
        /*0030*/ 	.string	""
        /*0030*/ 	.string	"ptxas"
        /*0030*/ 	.string	"Cuda compilation tools, release 13.0, V13.0.88"
        /*0030*/ 	.string	"Build cuda_13.0.r13.0/compiler.36424714_0"
        /*0030*/ 	.string	"-arch sm_100 -m 64 "



//--------------------- .note.nv.cuinfo           --------------------------
	.section	.note.nv.cuinfo,"",@"SHT_NOTE"
	.sectionflags	@"SHF_NOTE_NV_CUINFO"
        /*0018*/ 	.short	0x0002
        /*001a*/ 	.short	0x0064
        /*001c*/ 	.short	0x0082
	.zero		2


//--------------------- .nv.info                  --------------------------
	.section	.nv.info,"",@"SHT_CUDA_INFO"
	.align	4


	//----- nvinfo : EIATTR_REGCOUNT
	.align		4
        /*0000*/ 	.byte	0x04, 0x2f
        /*0002*/ 	.short	(.L_2 - .L_1)
	.align		4
.L_1:
        /*0004*/ 	.word	index@(_Z8gpu_stepiP8Particlef)
        /*0008*/ 	.word	0x0000001e


	//----- nvinfo : EIATTR_FRAME_SIZE
	.align		4
.L_2:
        /*000c*/ 	.byte	0x04, 0x11
        /*000e*/ 	.short	(.L_4 - .L_3)
	.align		4
.L_3:
        /*0010*/ 	.word	index@(_Z8gpu_stepiP8Particlef)
        /*0014*/ 	.word	0x00000000


	//----- nvinfo : EIATTR_MIN_STACK_SIZE
	.align		4
.L_4:
        /*0018*/ 	.byte	0x04, 0x12
        /*001a*/ 	.short	(.L_6 - .L_5)
	.align		4
.L_5:
        /*001c*/ 	.word	index@(_Z8gpu_stepiP8Particlef)
        /*0020*/ 	.word	0x00000000
.L_6:


//--------------------- .nv.compat                --------------------------
	.section	.nv.compat,"",@"SHT_CUDA_COMPAT_INFO"
	.align	4
        /*0000*/ 	.byte	0x02, 0x09, 0x00, 0x00, 0x02, 0x02, 0x01, 0x00, 0x02, 0x05, 0x05, 0x00, 0x03, 0x07, 0x01, 0x01
        /*0010*/ 	.byte	0x02, 0x03, 0x00, 0x00, 0x02, 0x06, 0x01, 0x00, 0x04, 0x0b, 0x08, 0x00, 0x01, 0x00, 0x00, 0x00
        /*0020*/ 	.byte	0x00, 0x00, 0x00, 0x00


//--------------------- .nv.info._Z8gpu_stepiP8Particlef --------------------------
	.section	.nv.info._Z8gpu_stepiP8Particlef,"",@"SHT_CUDA_INFO"
	.sectionflags	@""
	.align	4


	//----- nvinfo : EIATTR_CUDA_API_VERSION
	.align		4
        /*0000*/ 	.byte	0x04, 0x37
        /*0002*/ 	.short	(.L_8 - .L_7)
.L_7:
        /*0004*/ 	.word	0x00000082


	//----- nvinfo : EIATTR_KPARAM_INFO
	.align		4
.L_8:
        /*0008*/ 	.byte	0x04, 0x17
        /*000a*/ 	.short	(.L_10 - .L_9)
.L_9:
        /*000c*/ 	.word	0x00000000
        /*0010*/ 	.short	0x0002
        /*0012*/ 	.short	0x0010
        /*0014*/ 	.byte	0x00, 0xf0, 0x11, 0x00


	//----- nvinfo : EIATTR_KPARAM_INFO
	.align		4
.L_10:
        /*0018*/ 	.byte	0x04, 0x17
        /*001a*/ 	.short	(.L_12 - .L_11)
.L_11:
        /*001c*/ 	.word	0x00000000
        /*0020*/ 	.short	0x0001
        /*0022*/ 	.short	0x0008
        /*0024*/ 	.byte	0x00, 0xf5, 0x21, 0x00


	//----- nvinfo : EIATTR_KPARAM_INFO
	.align		4
.L_12:
        /*0028*/ 	.byte	0x04, 0x17
        /*002a*/ 	.short	(.L_14 - .L_13)
.L_13:
        /*002c*/ 	.word	0x00000000
        /*0030*/ 	.short	0x0000
        /*0032*/ 	.short	0x0000
        /*0034*/ 	.byte	0x00, 0xf0, 0x11, 0x00


	//----- nvinfo : EIATTR_SPARSE_MMA_MASK
	.align		4
.L_14:
        /*0038*/ 	.byte	0x03, 0x50
        /*003a*/ 	.short	0x0000


	//----- nvinfo : EIATTR_MAXREG_COUNT
	.align		4
        /*003c*/ 	.byte	0x03, 0x1b
        /*003e*/ 	.short	0x00ff


	//----- nvinfo : EIATTR_MERCURY_ISA_VERSION
	.align		4
        /*0040*/ 	.byte	0x03, 0x5f
        /*0042*/ 	.short	0x0101


	//----- nvinfo : EIATTR_VRC_CTA_INIT_COUNT
	.align		4
        /*0044*/ 	.byte	0x02, 0x4a
	.zero		1
	.zero		1


	//----- nvinfo : EIATTR_EXIT_INSTR_OFFSETS
	.align		4
        /*0048*/ 	.byte	0x04, 0x1c
        /*004a*/ 	.short	(.L_16 - .L_15)


	//   ....[0]....
.L_15:
        /*004c*/ 	.word	0x00000080


	//   ....[1]....
        /*0050*/ 	.word	0x00001730


	//----- nvinfo : EIATTR_CBANK_PARAM_SIZE
	.align		4
.L_16:
        /*0054*/ 	.byte	0x03, 0x19
        /*0056*/ 	.short	0x0014


	//----- nvinfo : EIATTR_PARAM_CBANK
	.align		4
        /*0058*/ 	.byte	0x04, 0x0a
        /*005a*/ 	.short	(.L_18 - .L_17)
	.align		4
.L_17:
        /*005c*/ 	.word	index@(.nv.constant0._Z8gpu_stepiP8Particlef)
        /*0060*/ 	.short	0x0380
        /*0062*/ 	.short	0x0014


	//----- nvinfo : EIATTR_SW_WAR
	.align		4
.L_18:
        /*0064*/ 	.byte	0x04, 0x36
        /*0066*/ 	.short	(.L_20 - .L_19)
.L_19:
        /*0068*/ 	.word	0x00000008
.L_20:


//--------------------- .nv.callgraph             --------------------------
	.section	.nv.callgraph,"",@"SHT_CUDA_CALLGRAPH"
	.align	4
	.sectionentsize	8
	.align		4
        /*0000*/ 	.word	0x00000000
	.align		4
        /*0004*/ 	.word	0xffffffff
	.align		4
        /*0008*/ 	.word	0x00000000
	.align		4
        /*000c*/ 	.word	0xfffffffe
	.align		4
        /*0010*/ 	.word	0x00000000
	.align		4
        /*0014*/ 	.word	0xfffffffd
	.align		4
        /*0018*/ 	.word	0x00000000
	.align		4
        /*001c*/ 	.word	0xfffffffc


//--------------------- .nv.constant4             --------------------------
	.section	.nv.constant4,"a",@progbits
	.align	8
	.align		8
.nv.constant4:
        /*0000*/ 	.dword	__cudart_i2opi_f


//--------------------- .text._Z8gpu_stepiP8Particlef --------------------------
	.section	.text._Z8gpu_stepiP8Particlef,"ax",@progbits
	.align	128
        .global         _Z8gpu_stepiP8Particlef
        .type           _Z8gpu_stepiP8Particlef,@function
        .size           _Z8gpu_stepiP8Particlef,(.L_x_10 - _Z8gpu_stepiP8Particlef)
        .other          _Z8gpu_stepiP8Particlef,@"STO_CUDA_ENTRY STV_DEFAULT"
_Z8gpu_stepiP8Particlef:
.text._Z8gpu_stepiP8Particlef:
[----:B------:R-:W-:Y:S01]  /*0000*/  LDC R1, c[0x0][0x37c] ;  /* 0x0000df00ff017b82 */ /* 0x000fe20000000800 */
[----:B------:R-:W0:Y:S07]  /*0010*/  S2R R0, SR_TID.X ;  /* 0x0000000000007919 */ /* 0x000e2e0000002100 */
[----:B------:R-:W0:Y:S01]  /*0020*/  S2UR UR4, SR_CTAID.X ;  /* 0x00000000000479c3 */ /* 0x000e220000002500 */
[----:B------:R-:W1:Y:S01]  /*0030*/  LDCU UR5, c[0x0][0x360] ;  /* 0x00006c00ff0577ac */ /* 0x000e620008000800 */
[----:B------:R-:W2:Y:S01]  /*0040*/  LDCU UR6, c[0x0][0x380] ;  /* 0x00007000ff0677ac */ /* 0x000ea20008000800 */
[----:B0-----:R-:W-:-:S04]  /*0050*/  IMAD R0, R0, UR4, RZ ;  /* 0x0000000400007c24 */ /* 0x001fc8000f8e02ff */
[----:B-1----:R-:W-:-:S05]  /*0060*/  IMAD R5, R0, UR5, RZ ;  /* 0x0000000500057c24 */ /* 0x002fca000f8e02ff */
[----:B--2---:R-:W-:-:S13]  /*0070*/  ISETP.GE.AND P0, PT, R5, UR6, PT ;  /* 0x0000000605007c0c */ /* 0x004fda000bf06270 */
[----:B------:R-:W-:Y:S05]  /*0080*/  @P0 EXIT ;  /* 0x000000000000094d */ /* 0x000fea0003800000 */
[----:B------:R-:W0:Y:S01]  /*0090*/  LDC R9, c[0x0][0x390] ;  /* 0x0000e400ff097b82 */ /* 0x000e220000000800 */
[----:B------:R-:W1:Y:S07]  /*00a0*/  LDCU.64 UR6, c[0x0][0x358] ;  /* 0x00006b00ff0677ac */ /* 0x000e6e0008000a00 */
[----:B------:R-:W2:Y:S01]  /*00b0*/  LDC.64 R2, c[0x0][0x388] ;  /* 0x0000e200ff027b82 */ /* 0x000ea20000000a00 */
[----:B0-----:R-:W-:-:S06]  /*00c0*/  FMUL R0, R9, 0.63661974668502807617 ;  /* 0x3f22f98309007820 */ /* 0x001fcc0000400000 */
[----:B------:R-:W0:Y:S01]  /*00d0*/  F2I.NTZ R0, R0 ;  /* 0x0000000000007305 */ /* 0x000e220000203100 */
[----:B------:R-:W-:Y:S01]  /*00e0*/  FSETP.GE.AND P0, PT, |R9|, 105615, PT ;  /* 0x47ce47800900780b */ /* 0x000fe20003f06200 */
[----:B--2---:R-:W-:-:S05]  /*00f0*/  IMAD.WIDE R2, R5, 0x18, R2 ;  /* 0x0000001805027825 */ /* 0x004fca00078e0202 */
[----:B-1----:R1:W5:Y:S04]  /*0100*/  LDG.E R13, desc[UR6][R2.64+0xc] ;  /* 0x00000c06020d7981 */ /* 0x002368000c1e1900 */
[----:B------:R1:W5:Y:S01]  /*0110*/  LDG.E R14, desc[UR6][R2.64+0x10] ;  /* 0x00001006020e7981 */ /* 0x000362000c1e1900 */
[----:B0-----:R-:W-:-:S03]  /*0120*/  I2FP.F32.S32 R4, R0 ;  /* 0x0000000000047245 */ /* 0x001fc60000201400 */
[----:B------:R1:W5:Y:S01]  /*0130*/  LDG.E R8, desc[UR6][R2.64+0x14] ;  /* 0x0000140602087981 */ /* 0x000362000c1e1900 */
[----:B------:R-:W-:Y:S02]  /*0140*/  IMAD.MOV.U32 R16, RZ, RZ, R0 ;  /* 0x000000ffff107224 */ /* 0x000fe400078e0000 */
[----:B------:R-:W-:-:S04]  /*0150*/  FFMA R5, R4, -1.5707962512969970703, R9 ;  /* 0xbfc90fda04057823 */ /* 0x000fc80000000009 */
[----:B------:R-:W-:-:S04]  /*0160*/  FFMA R5, R4, -7.5497894158615963534e-08, R5 ;  /* 0xb3a2216804057823 */ /* 0x000fc80000000005 */
[----:B------:R-:W-:Y:S01]  /*0170*/  FFMA R15, R4, -5.3903029534742383927e-15, R5 ;  /* 0xa7c234c5040f7823 */ /* 0x000fe20000000005 */
[----:B------:R-:W-:-:S03]  /*0180*/  P2R R5, PR, RZ, 0x1 ;  /* 0x00000001ff057803 */ /* 0x000fc60000000000 */
[----:B------:R-:W-:Y:S01]  /*0190*/  IMAD.MOV.U32 R4, RZ, RZ, R15 ;  /* 0x000000ffff047224 */ /* 0x000fe200078e000f */
[----:B-1----:R-:W-:Y:S06]  /*01a0*/  @!P0 BRA `(.L_x_0) ;  /* 0x0000000400788947 */ /* 0x002fec0003800000 */
[----:B------:R-:W-:-:S13]  /*01b0*/  FSETP.NEU.AND P0, PT, |R9|, +INF , PT ;  /* 0x7f8000000900780b */ /* 0x000fda0003f0d200 */
[----:B------:R-:W-:Y:S01]  /*01c0*/  @!P0 FMUL R4, RZ, R9 ;  /* 0x00000009ff048220 */ /* 0x000fe20000400000 */
[----:B------:R-:W-:Y:S01]  /*01d0*/  @!P0 IMAD.MOV.U32 R0, RZ, RZ, RZ ;  /* 0x000000ffff008224 */ /* 0x000fe200078e00ff */
[----:B------:R-:W-:Y:S06]  /*01e0*/  @!P0 BRA `(.L_x_0) ;  /* 0x0000000400688947 */ /* 0x000fec0003800000 */
[----:B------:R-:W-:Y:S01]  /*01f0*/  IMAD.SHL.U32 R0, R9, 0x100, RZ ;  /* 0x0000010009007824 */ /* 0x000fe200078e00ff */
[----:B------:R-:W0:Y:S01]  /*0200*/  LDCU.64 UR8, c[0x4][URZ] ;  /* 0x01000000ff0877ac */ /* 0x000e220008000a00 */
[----:B------:R-:W-:Y:S02]  /*0210*/  IMAD.MOV.U32 R11, RZ, RZ, RZ ;  /* 0x000000ffff0b7224 */ /* 0x000fe400078e00ff */
[----:B------:R-:W-:Y:S01]  /*0220*/  IMAD.MOV.U32 R23, RZ, RZ, RZ ;  /* 0x000000ffff177224 */ /* 0x000fe200078e00ff */
[----:B------:R-:W-:Y:S01]  /*0230*/  LOP3.LUT R0, R0, 0x80000000, RZ, 0xfc, !PT ;  /* 0x8000000000007812 */ /* 0x000fe200078efcff */
[----:B------:R-:W-:Y:S01]  /*0240*/  IMAD.MOV.U32 R12, RZ, RZ, RZ ;  /* 0x000000ffff0c7224 */ /* 0x000fe200078e00ff */
[----:B------:R-:W-:-:S06]  /*0250*/  UMOV UR4, URZ ;  /* 0x000000ff00047c82 */ /* 0x000fcc0008000000 */
.L_x_1:
[----:B0-----:R-:W-:Y:S01]  /*0260*/  IMAD.U32 R5, RZ, RZ, UR9 ;  /* 0x00000009ff057e24 */ /* 0x001fe2000f8e00ff */
[----:B------:R-:W-:-:S05]  /*0270*/  MOV R4, UR8 ;  /* 0x0000000800047c02 */ /* 0x000fca0008000f00 */
[----:B------:R-:W2:Y:S01]  /*0280*/  LDG.E.CONSTANT R5, desc[UR6][R4.64] ;  /* 0x0000000604057981 */ /* 0x000ea2000c1e9900 */
[----:B------:R-:W-:Y:S01]  /*0290*/  UIADD3 UR4, UPT, UPT, UR4, 0x1, URZ ;  /* 0x0000000104047890 */ /* 0x000fe2000fffe0ff */
[C---:B------:R-:W-:Y:S01]  /*02a0*/  ISETP.EQ.AND P0, PT, R12.reuse, RZ, PT ;  /* 0x000000ff0c00720c */ /* 0x040fe20003f02270 */
[----:B------:R-:W-:Y:S01]  /*02b0*/  UIADD3 UR8, UP1, UPT, UR8, 0x4, URZ ;  /* 0x0000000408087890 */ /* 0x000fe2000ff3e0ff */
[C---:B------:R-:W-:Y:S01]  /*02c0*/  ISETP.EQ.AND P1, PT, R12.reuse, 0x4, PT ;  /* 0x000000040c00780c */ /* 0x040fe20003f22270 */
[----:B------:R-:W-:Y:S01]  /*02d0*/  UISETP.NE.AND UP0, UPT, UR4, 0x6, UPT ;  /* 0x000000060400788c */ /* 0x000fe2000bf05270 */
[C---:B------:R-:W-:Y:S01]  /*02e0*/  ISETP.EQ.AND P3, PT, R12.reuse, 0xc, PT ;  /* 0x0000000c0c00780c */ /* 0x040fe20003f62270 */
[----:B------:R-:W-:Y:S01]  /*02f0*/  UIADD3.X UR9, UPT, UPT, URZ, UR9, URZ, UP1, !UPT ;  /* 0x00000009ff097290 */ /* 0x000fe20008ffe4ff */
[C---:B------:R-:W-:Y:S02]  /*0300*/  ISETP.EQ.AND P4, PT, R12.reuse, 0x10, PT ;  /* 0x000000100c00780c */ /* 0x040fe40003f82270 */
[----:B------:R-:W-:Y:S01]  /*0310*/  ISETP.EQ.AND P5, PT, R12, 0x14, PT ;  /* 0x000000140c00780c */ /* 0x000fe20003fa2270 */
[----:B--2---:R-:W-:-:S03]  /*0320*/  IMAD.WIDE.U32 R6, R5, R0, RZ ;  /* 0x0000000005067225 */ /* 0x004fc600078e00ff */
[----:B------:R-:W-:-:S07]  /*0330*/  IADD3 R6, P2, PT, R6, R11, RZ ;  /* 0x0000000b06067210 */ /* 0x000fce0007f5e0ff */
[----:B------:R-:W-:Y:S01]  /*0340*/  @P4 MOV R20, R6 ;  /* 0x0000000600144202 */ /* 0x000fe20000000f00 */
[----:B------:R-:W-:Y:S01]  /*0350*/  IMAD.X R11, R7, 0x1, R23, P2 ;  /* 0x00000001070b7824 */ /* 0x000fe200010e0617 */
[C---:B------:R-:W-:Y:S01]  /*0360*/  ISETP.EQ.AND P2, PT, R12.reuse, 0x8, PT ;  /* 0x000000080c00780c */ /* 0x040fe20003f42270 */
[--C-:B------:R-:W-:Y:S02]  /*0370*/  @P0 IMAD.MOV.U32 R10, RZ, RZ, R6.reuse ;  /* 0x000000ffff0a0224 */ /* 0x100fe400078e0006 */
[--C-:B------:R-:W-:Y:S02]  /*0380*/  @P1 IMAD.MOV.U32 R17, RZ, RZ, R6.reuse ;  /* 0x000000ffff111224 */ /* 0x100fe400078e0006 */
[--C-:B------:R-:W-:Y:S02]  /*0390*/  @P3 IMAD.MOV.U32 R19, RZ, RZ, R6.reuse ;  /* 0x000000ffff133224 */ /* 0x100fe400078e0006 */
[----:B------:R-:W-:Y:S02]  /*03a0*/  @P5 IMAD.MOV.U32 R21, RZ, RZ, R6 ;  /* 0x000000ffff155224 */ /* 0x000fe400078e0006 */
[----:B------:R-:W-:-:S04]  /*03b0*/  VIADD R12, R12, 0x4 ;  /* 0x000000040c0c7836 */ /* 0x000fc80000000000 */
[----:B------:R-:W-:Y:S01]  /*03c0*/  @P2 IMAD.MOV.U32 R18, RZ, RZ, R6 ;  /* 0x000000ffff122224 */ /* 0x000fe200078e0006 */
[----:B------:R-:W-:Y:S06]  /*03d0*/  BRA.U UP0, `(.L_x_1) ;  /* 0xfffffffd00a07547 */ /* 0x000fec000b83ffff */
[----:B------:R-:W-:-:S04]  /*03e0*/  SHF.R.U32.HI R4, RZ, 0x17, R9 ;  /* 0x00000017ff047819 */ /* 0x000fc80000011609 */
[C---:B------:R-:W-:Y:S02]  /*03f0*/  LOP3.LUT R0, R4.reuse, 0xe0, RZ, 0xc0, !PT ;  /* 0x000000e004007812 */ /* 0x040fe400078ec0ff */
[----:B------:R-:W-:-:S03]  /*0400*/  LOP3.LUT P6, RZ, R4, 0x1f, RZ, 0xc0, !PT ;  /* 0x0000001f04ff7812 */ /* 0x000fc600078cc0ff */
[----:B------:R-:W-:-:S05]  /*0410*/  VIADD R0, R0, 0xffffff80 ;  /* 0xffffff8000007836 */ /* 0x000fca0000000000 */
[----:B------:R-:W-:-:S05]  /*0420*/  SHF.R.U32.HI R0, RZ, 0x5, R0 ;  /* 0x00000005ff007819 */ /* 0x000fca0000011600 */
[----:B------:R-:W-:-:S05]  /*0430*/  IMAD.U32 R12, R0, -0x4, RZ ;  /* 0xfffffffc000c7824 */ /* 0x000fca00078e00ff */
[C---:B------:R-:W-:Y:S02]  /*0440*/  ISETP.EQ.AND P3, PT, R12.reuse, -0x18, PT ;  /* 0xffffffe80c00780c */ /* 0x040fe40003f62270 */
[C---:B------:R-:W-:Y:S02]  /*0450*/  ISETP.EQ.AND P4, PT, R12.reuse, -0x14, PT ;  /* 0xffffffec0c00780c */ /* 0x040fe40003f82270 */
[C---:B------:R-:W-:Y:S02]  /*0460*/  ISETP.EQ.AND P0, PT, R12.reuse, -0x10, PT ;  /* 0xfffffff00c00780c */ /* 0x040fe40003f02270 */
[C---:B------:R-:W-:Y:S02]  /*0470*/  ISETP.EQ.AND P1, PT, R12.reuse, -0xc, PT ;  /* 0xfffffff40c00780c */ /* 0x040fe40003f22270 */
[C---:B------:R-:W-:Y:S02]  /*0480*/  ISETP.EQ.AND P2, PT, R12.reuse, -0x8, PT ;  /* 0xfffffff80c00780c */ /* 0x040fe40003f42270 */
[----:B------:R-:W-:-:S03]  /*0490*/  ISETP.EQ.AND P5, PT, R12, 0x4, PT ;  /* 0x000000040c00780c */ /* 0x000fc60003fa2270 */
[--C-:B------:R-:W-:Y:S01]  /*04a0*/  @P3 IMAD.MOV.U32 R0, RZ, RZ, R10.reuse ;  /* 0x000000ffff003224 */ /* 0x100fe200078e000a */
[C---:B------:R-:W-:Y:S01]  /*04b0*/  ISETP.EQ.AND P3, PT, R12.reuse, -0x4, PT ;  /* 0xfffffffc0c00780c */ /* 0x040fe20003f62270 */
[----:B------:R-:W-:Y:S01]  /*04c0*/  @P4 IMAD.MOV.U32 R5, RZ, RZ, R10 ;  /* 0x000000ffff054224 */ /* 0x000fe200078e000a */
[----:B------:R-:W-:Y:S01]  /*04d0*/  @P4 MOV R0, R17 ;  /* 0x0000001100004202 */ /* 0x000fe20000000f00 */
[----:B------:R-:W-:Y:S01]  /*04e0*/  @P0 IMAD.MOV.U32 R5, RZ, RZ, R17 ;  /* 0x000000ffff050224 */ /* 0x000fe200078e0011 */
[----:B------:R-:W-:Y:S01]  /*04f0*/  ISETP.EQ.AND P4, PT, R12, RZ, PT ;  /* 0x000000ff0c00720c */ /* 0x000fe20003f82270 */
[--C-:B------:R-:W-:Y:S02]  /*0500*/  @P1 IMAD.MOV.U32 R5, RZ, RZ, R18.reuse ;  /* 0x000000ffff051224 */ /* 0x100fe400078e0012 */
[----:B------:R-:W-:Y:S02]  /*0510*/  @P2 IMAD.MOV.U32 R5, RZ, RZ, R19 ;  /* 0x000000ffff052224 */ /* 0x000fe400078e0013 */
[----:B------:R-:W-:-:S02]  /*0520*/  @P0 IMAD.MOV.U32 R0, RZ, RZ, R18 ;  /* 0x000000ffff000224 */ /* 0x000fc400078e0012 */
[----:B------:R-:W-:Y:S02]  /*0530*/  @P1 IMAD.MOV.U32 R0, RZ, RZ, R19 ;  /* 0x000000ffff001224 */ /* 0x000fe400078e0013 */
[----:B------:R-:W-:Y:S01]  /*0540*/  @P3 MOV R5, R20 ;  /* 0x0000001400053202 */ /* 0x000fe20000000f00 */
[----:B------:R-:W-:Y:S02]  /*0550*/  @P2 IMAD.MOV.U32 R0, RZ, RZ, R20 ;  /* 0x000000ffff002224 */ /* 0x000fe400078e0014 */
[--C-:B------:R-:W-:Y:S02]  /*0560*/  @P3 IMAD.MOV.U32 R0, RZ, RZ, R21.reuse ;  /* 0x000000ffff003224 */ /* 0x100fe400078e0015 */
[----:B------:R-:W-:Y:S02]  /*0570*/  @P4 IMAD.MOV.U32 R5, RZ, RZ, R21 ;  /* 0x000000ffff054224 */ /* 0x000fe400078e0015 */
[--C-:B------:R-:W-:Y:S02]  /*0580*/  @P5 IMAD.MOV.U32 R5, RZ, RZ, R11.reuse ;  /* 0x000000ffff055224 */ /* 0x100fe400078e000b */
[----:B------:R-:W-:-:S02]  /*0590*/  @P4 IMAD.MOV.U32 R0, RZ, RZ, R11 ;  /* 0x000000ffff004224 */ /* 0x000fc400078e000b */
[----:B------:R-:W-:Y:S01]  /*05a0*/  IMAD.MOV.U32 R6, RZ, RZ, R5 ;  /* 0x000000ffff067224 */ /* 0x000fe200078e0005 */
[----:B------:R-:W-:Y:S06]  /*05b0*/  @!P6 BRA `(.L_x_2) ;  /* 0x00000000002ce947 */ /* 0x000fec0003800000 */
[----:B------:R-:W-:Y:S01]  /*05c0*/  @P0 IMAD.MOV.U32 R7, RZ, RZ, R10 ;  /* 0x000000ffff070224 */ /* 0x000fe200078e000a */
[----:B------:R-:W-:Y:S02]  /*05d0*/  ISETP.EQ.AND P0, PT, R12, 0x8, PT ;  /* 0x000000080c00780c */ /* 0x000fe40003f02270 */
[----:B------:R-:W-:Y:S01]  /*05e0*/  @P1 MOV R7, R17 ;  /* 0x0000001100071202 */ /* 0x000fe20000000f00 */
[----:B------:R-:W-:Y:S01]  /*05f0*/  @P2 IMAD.MOV.U32 R7, RZ, RZ, R18 ;  /* 0x000000ffff072224 */ /* 0x000fe200078e0012 */
[----:B------:R-:W-:Y:S01]  /*0600*/  LOP3.LUT R5, R4, 0x1f, RZ, 0xc0, !PT ;  /* 0x0000001f04057812 */ /* 0x000fe200078ec0ff */
[----:B------:R-:W-:Y:S02]  /*0610*/  @P3 IMAD.MOV.U32 R7, RZ, RZ, R19 ;  /* 0x000000ffff073224 */ /* 0x000fe400078e0013 */
[----:B------:R-:W-:Y:S01]  /*0620*/  @P4 IMAD.MOV.U32 R7, RZ, RZ, R20 ;  /* 0x000000ffff074224 */ /* 0x000fe200078e0014 */
[----:B------:R-:W-:Y:S01]  /*0630*/  SHF.L.W.U32.HI R0, R6, R5, R0 ;  /* 0x0000000506007219 */ /* 0x000fe20000010e00 */
[----:B------:R-:W-:-:S04]  /*0640*/  @P5 IMAD.MOV.U32 R7, RZ, RZ, R21 ;  /* 0x000000ffff075224 */ /* 0x000fc800078e0015 */
[----:B------:R-:W-:-:S05]  /*0650*/  @P0 IMAD.MOV.U32 R7, RZ, RZ, R11 ;  /* 0x000000ffff070224 */ /* 0x000fca00078e000b */
[----:B------:R-:W-:-:S07]  /*0660*/  SHF.L.W.U32.HI R6, R7, R5, R6 ;  /* 0x0000000507067219 */ /* 0x000fce0000010e06 */
.L_x_2:
[C---:B------:R-:W-:Y:S01]  /*0670*/  SHF.L.W.U32.HI R11, R6.reuse, 0x2, R0 ;  /* 0x00000002060b7819 */ /* 0x040fe20000010e00 */
[----:B------:R-:W-:Y:S01]  /*0680*/  IMAD.SHL.U32 R4, R6, 0x4, RZ ;  /* 0x0000000406047824 */ /* 0x000fe200078e00ff */
[----:B------:R-:W-:Y:S01]  /*0690*/  UMOV UR4, 0x54442d19 ;  /* 0x54442d1900047882 */ /* 0x000fe20000000000 */
[----:B------:R-:W-:Y:S01]  /*06a0*/  UMOV UR5, 0x3bf921fb ;  /* 0x3bf921fb00057882 */ /* 0x000fe20000000000 */
[----:B------:R-:W-:Y:S02]  /*06b0*/  SHF.R.S32.HI R5, RZ, 0x1f, R11 ;  /* 0x0000001fff057819 */ /* 0x000fe4000001140b */
[----:B------:R-:W-:Y:S02]  /*06c0*/  ISETP.GE.AND P0, PT, R9, RZ, PT ;  /* 0x000000ff0900720c */ /* 0x000fe40003f06270 */
[C---:B------:R-:W-:Y:S02]  /*06d0*/  LOP3.LUT R4, R5.reuse, R4, RZ, 0x3c, !PT ;  /* 0x0000000405047212 */ /* 0x040fe400078e3cff */
[----:B------:R-:W-:-:S02]  /*06e0*/  LOP3.LUT R5, R5, R11, RZ, 0x3c, !PT ;  /* 0x0000000b05057212 */ /* 0x000fc400078e3cff */
[----:B------:R-:W-:Y:S02]  /*06f0*/  SHF.R.U32.HI R0, RZ, 0x1e, R0 ;  /* 0x0000001eff007819 */ /* 0x000fe40000011600 */
[C---:B------:R-:W-:Y:S02]  /*0700*/  LOP3.LUT R12, R11.reuse, R9, RZ, 0x3c, !PT ;  /* 0x000000090b0c7212 */ /* 0x040fe400078e3cff */
[----:B------:R-:W0:Y:S01]  /*0710*/  I2F.F64.S64 R4, R4 ;  /* 0x0000000400047312 */ /* 0x000e220000301c00 */
[----:B------:R-:W-:Y:S02]  /*0720*/  LEA.HI R0, R11, R0, RZ, 0x1 ;  /* 0x000000000b007211 */ /* 0x000fe400078f08ff */
[----:B------:R-:W-:Y:S02]  /*0730*/  ISETP.GE.AND P1, PT, R12, RZ, PT ;  /* 0x000000ff0c00720c */ /* 0x000fe40003f26270 */
[----:B------:R-:W-:-:S05]  /*0740*/  IADD3 R11, PT, PT, -R0, RZ, RZ ;  /* 0x000000ff000b7210 */ /* 0x000fca0007ffe1ff */
[----:B------:R-:W-:Y:S01]  /*0750*/  @!P0 IMAD.MOV.U32 R0, RZ, RZ, R11 ;  /* 0x000000ffff008224 */ /* 0x000fe200078e000b */
[----:B0-----:R-:W-:-:S10]  /*0760*/  DMUL R6, R4, UR4 ;  /* 0x0000000404067c28 */ /* 0x001fd40008000000 */
[----:B------:R-:W0:Y:S02]  /*0770*/  F2F.F32.F64 R6, R6 ;  /* 0x0000000600067310 */ /* 0x000e240000301000 */
[----:B0-----:R-:W-:-:S07]  /*0780*/  FSEL R4, -R6, R6, !P1 ;  /* 0x0000000606047208 */ /* 0x001fce0004800100 */
.L_x_0:
[----:B------:R-:W-:Y:S02]  /*0790*/  IMAD.MOV.U32 R6, RZ, RZ, 0x37cbac00 ;  /* 0x37cbac00ff067424 */ /* 0x000fe400078e00ff */
[----:B------:R-:W-:Y:S01]  /*07a0*/  FMUL R5, R4, R4 ;  /* 0x0000000404057220 */ /* 0x000fe20000400000 */
[C---:B------:R-:W-:Y:S01]  /*07b0*/  LOP3.LUT R7, R0.reuse, 0x1, RZ, 0xc0, !PT ;  /* 0x0000000100077812 */ /* 0x040fe200078ec0ff */
[----:B------:R-:W-:Y:S01]  /*07c0*/  IMAD.MOV.U32 R11, RZ, RZ, 0x3d2aaabb ;  /* 0x3d2aaabbff0b7424 */ /* 0x000fe200078e00ff */
[----:B------:R-:W-:Y:S01]  /*07d0*/  LOP3.LUT P1, RZ, R0, 0x2, RZ, 0xc0, !PT ;  /* 0x0000000200ff7812 */ /* 0x000fe2000782c0ff */
[----:B------:R-:W-:Y:S01]  /*07e0*/  FFMA R6, R5, R6, -0.0013887860113754868507 ;  /* 0xbab607ed05067423 */ /* 0x000fe20000000006 */
[----:B------:R-:W-:Y:S01]  /*07f0*/  ISETP.NE.U32.AND P0, PT, R7, 0x1, PT ;  /* 0x000000010700780c */ /* 0x000fe20003f05070 */
[----:B------:R-:W-:Y:S01]  /*0800*/  IMAD.MOV.U32 R12, RZ, RZ, 0x3effffff ;  /* 0x3effffffff0c7424 */ /* 0x000fe200078e00ff */
[----:B------:R-:W-:Y:S02]  /*0810*/  FSETP.GE.AND P2, PT, |R9|, 105615, PT ;  /* 0x47ce47800900780b */ /* 0x000fe40003f46200 */
[----:B------:R-:W-:-:S02]  /*0820*/  FSEL R6, R6, -0.00019574658654164522886, !P0 ;  /* 0xb94d415306067808 */ /* 0x000fc40004000000 */
[----:B------:R-:W-:Y:S02]  /*0830*/  FSEL R22, R11, 0.0083327032625675201416, !P0 ;  /* 0x3c0885e40b167808 */ /* 0x000fe40004000000 */
[----:B------:R-:W-:Y:S01]  /*0840*/  FSEL R0, R4, 1, P0 ;  /* 0x3f80000004007808 */ /* 0x000fe20000000000 */
[----:B------:R-:W-:Y:S01]  /*0850*/  IMAD.MOV.U32 R4, RZ, RZ, R15 ;  /* 0x000000ffff047224 */ /* 0x000fe200078e000f */
[----:B------:R-:W-:Y:S01]  /*0860*/  FSEL R23, -R12, -0.16666662693023681641, !P0 ;  /* 0xbe2aaaa80c177808 */ /* 0x000fe20004000100 */
[C---:B------:R-:W-:Y:S02]  /*0870*/  FFMA R6, R5.reuse, R6, R22 ;  /* 0x0000000605067223 */ /* 0x040fe40000000016 */
[C---:B------:R-:W-:Y:S02]  /*0880*/  FFMA R7, R5.reuse, R0, RZ ;  /* 0x0000000005077223 */ /* 0x040fe400000000ff */
[----:B------:R-:W-:Y:S01]  /*0890*/  FFMA R6, R5, R6, R23 ;  /* 0x0000000605067223 */ /* 0x000fe20000000017 */
[----:B------:R-:W-:-:S03]  /*08a0*/  IMAD.MOV.U32 R23, RZ, RZ, R16 ;  /* 0x000000ffff177224 */ /* 0x000fc600078e0010 */
[----:B------:R-:W-:-:S04]  /*08b0*/  FFMA R0, R7, R6, R0 ;  /* 0x0000000607007223 */ /* 0x000fc80000000000 */
[----:B------:R-:W-:-:S04]  /*08c0*/  @P1 FADD R0, RZ, -R0 ;  /* 0x80000000ff001221 */ /* 0x000fc80000000000 */
[----:B-----5:R-:W-:Y:S01]  /*08d0*/  FADD R13, R13, R0 ;  /* 0x000000000d0d7221 */ /* 0x020fe20000000000 */
[----:B------:R-:W-:Y:S06]  /*08e0*/  @!P2 BRA `(.L_x_3) ;  /* 0x000000040070a947 */ /* 0x000fec0003800000 */
[----:B------:R-:W-:-:S13]  /*08f0*/  FSETP.NEU.AND P0, PT, |R9|, +INF , PT ;  /* 0x7f8000000900780b */ /* 0x000fda0003f0d200 */
[----:B------:R-:W-:Y:S01]  /*0900*/  @!P0 FMUL R4, RZ, R9 ;  /* 0x00000009ff048220 */ /* 0x000fe20000400000 */
[----:B------:R-:W-:Y:S01]  /*0910*/  @!P0 MOV R23, RZ ;  /* 0x000000ff00178202 */ /* 0x000fe20000000f00 */
[----:B------:R-:W-:Y:S06]  /*0920*/  @!P0 BRA `(.L_x_3) ;  /* 0x0000000400608947 */ /* 0x000fec0003800000 */
[----:B------:R-:W-:Y:S01]  /*0930*/  IMAD.SHL.U32 R0, R9, 0x100, RZ ;  /* 0x0000010009007824 */ /* 0x000fe200078e00ff */
[----:B------:R-:W-:Y:S01]  /*0940*/  CS2R R22, SRZ ;  /* 0x0000000000167805 */ /* 0x000fe2000001ff00 */
[----:B------:R-:W-:Y:S01]  /*0950*/  IMAD.MOV.U32 R25, RZ, RZ, RZ ;  /* 0x000000ffff197224 */ /* 0x000fe200078e00ff */
[----:B------:R-:W0:Y:S02]  /*0960*/  LDCU.64 UR8, c[0x4][URZ] ;  /* 0x01000000ff0877ac */ /* 0x000e240008000a00 */
[----:B------:R-:W-:Y:S01]  /*0970*/  LOP3.LUT R27, R0, 0x80000000, RZ, 0xfc, !PT ;  /* 0x80000000001b7812 */ /* 0x000fe200078efcff */
[----:B------:R-:W-:-:S06]  /*0980*/  UMOV UR4, URZ ;  /* 0x000000ff00047c82 */ /* 0x000fcc0008000000 */
.L_x_4:
[----:B0-----:R-:W-:Y:S02]  /*0990*/  IMAD.U32 R4, RZ, RZ, UR8 ;  /* 0x00000008ff047e24 */ /* 0x001fe4000f8e00ff */
[----:B------:R-:W-:-:S05]  /*09a0*/  IMAD.U32 R5, RZ, RZ, UR9 ;  /* 0x00000009ff057e24 */ /* 0x000fca000f8e00ff */
        /* <DEDUP_REMOVED lines=11> */
[----:B------:R-:W-:-:S04]  /*0a60*/  IADD3 R0, P2, PT, R6, R23, RZ ;  /* 0x0000001706007210 */ /* 0x000fc80007f5e0ff */
        /* <DEDUP_REMOVED lines=14> */
[----:B------:R-:W-:-:S04]  /*0b50*/  SHF.R.U32.HI R0, RZ, 0x5, R0 ;  /* 0x00000005ff007819 */ /* 0x000fc80000011600 */
[----:B------:R-:W-:-:S04]  /*0b60*/  LEA R7, -R0, RZ, 0x2 ;  /* 0x000000ff00077211 */ /* 0x000fc800078e11ff */
        /* <DEDUP_REMOVED lines=8> */
[----:B------:R-:W-:Y:S02]  /*0bf0*/  @P4 IMAD.MOV.U32 R4, RZ, RZ, R10 ;  /* 0x000000ffff044224 */ /* 0x000fe400078e000a */
[--C-:B------:R-:W-:Y:S01]  /*0c00*/  @P4 IMAD.MOV.U32 R0, RZ, RZ, R17.reuse ;  /* 0x000000ffff004224 */ /* 0x100fe200078e0011 */
[----:B------:R-:W-:Y:S01]  /*0c10*/  ISETP.EQ.AND P4, PT, R7, RZ, PT ;  /* 0x000000ff0700720c */ /* 0x000fe20003f82270 */
[----:B------:R-:W-:Y:S02]  /*0c20*/  @P0 IMAD.MOV.U32 R4, RZ, RZ, R17 ;  /* 0x000000ffff040224 */ /* 0x000fe400078e0011 */
[--C-:B------:R-:W-:Y:S01]  /*0c30*/  @P0 IMAD.MOV.U32 R0, RZ, RZ, R18.reuse ;  /* 0x000000ffff000224 */ /* 0x100fe200078e0012 */
[----:B------:R-:W-:Y:S01]  /*0c40*/  @P1 MOV R0, R19 ;  /* 0x0000001300001202 */ /* 0x000fe20000000f00 */
[----:B------:R-:W-:-:S02]  /*0c50*/  @P1 IMAD.MOV.U32 R4, RZ, RZ, R18 ;  /* 0x000000ffff041224 */ /* 0x000fc400078e0012 */
[----:B------:R-:W-:Y:S02]  /*0c60*/  @P2 IMAD.MOV.U32 R4, RZ, RZ, R19 ;  /* 0x000000ffff042224 */ /* 0x000fe400078e0013 */
[--C-:B------:R-:W-:Y:S02]  /*0c70*/  @P2 IMAD.MOV.U32 R0, RZ, RZ, R20.reuse ;  /* 0x000000ffff002224 */ /* 0x100fe400078e0014 */
[----:B------:R-:W-:Y:S02]  /*0c80*/  @P3 IMAD.MOV.U32 R4, RZ, RZ, R20 ;  /* 0x000000ffff043224 */ /* 0x000fe400078e0014 */
[--C-:B------:R-:W-:Y:S02]  /*0c90*/  @P3 IMAD.MOV.U32 R0, RZ, RZ, R21.reuse ;  /* 0x000000ffff003224 */ /* 0x100fe400078e0015 */
[----:B------:R-:W-:Y:S01]  /*0ca0*/  @P4 IMAD.MOV.U32 R4, RZ, RZ, R21 ;  /* 0x000000ffff044224 */ /* 0x000fe200078e0015 */
[----:B------:R-:W-:Y:S01]  /*0cb0*/  @P5 MOV R4, R23 ;  /* 0x0000001700045202 */ /* 0x000fe20000000f00 */
[----:B------:R-:W-:Y:S01]  /*0cc0*/  @P4 IMAD.MOV.U32 R0, RZ, RZ, R23 ;  /* 0x000000ffff004224 */ /* 0x000fe200078e0017 */
[----:B------:R-:W-:Y:S06]  /*0cd0*/  @!P6 BRA `(.L_x_5) ;  /* 0x00000000002ce947 */ /* 0x000fec0003800000 */
[----:B------:R-:W-:Y:S01]  /*0ce0*/  @P0 IMAD.MOV.U32 R5, RZ, RZ, R10 ;  /* 0x000000ffff050224 */ /* 0x000fe200078e000a */
[----:B------:R-:W-:Y:S01]  /*0cf0*/  ISETP.EQ.AND P0, PT, R7, 0x8, PT ;  /* 0x000000080700780c */ /* 0x000fe20003f02270 */
[----:B------:R-:W-:Y:S01]  /*0d00*/  @P1 IMAD.MOV.U32 R5, RZ, RZ, R17 ;  /* 0x000000ffff051224 */ /* 0x000fe200078e0011 */
[----:B------:R-:W-:Y:S01]  /*0d10*/  LOP3.LUT R7, R6, 0x1f, RZ, 0xc0, !PT ;  /* 0x0000001f06077812 */ /* 0x000fe200078ec0ff */
[----:B------:R-:W-:Y:S02]  /*0d20*/  @P2 IMAD.MOV.U32 R5, RZ, RZ, R18 ;  /* 0x000000ffff052224 */ /* 0x000fe400078e0012 */
[----:B------:R-:W-:Y:S01]  /*0d30*/  @P3 IMAD.MOV.U32 R5, RZ, RZ, R19 ;  /* 0x000000ffff053224 */ /* 0x000fe200078e0013 */
[----:B------:R-:W-:Y:S01]  /*0d40*/  SHF.L.W.U32.HI R0, R4, R7, R0 ;  /* 0x0000000704007219 */ /* 0x000fe20000010e00 */
[----:B------:R-:W-:Y:S02]  /*0d50*/  @P4 IMAD.MOV.U32 R5, RZ, RZ, R20 ;  /* 0x000000ffff054224 */ /* 0x000fe400078e0014 */
[----:B------:R-:W-:-:S04]  /*0d60*/  @P5 IMAD.MOV.U32 R5, RZ, RZ, R21 ;  /* 0x000000ffff055224 */ /* 0x000fc800078e0015 */
[----:B------:R-:W-:-:S04]  /*0d70*/  @P0 MOV R5, R23 ;  /* 0x0000001700050202 */ /* 0x000fc80000000f00 */
[----:B------:R-:W-:-:S07]  /*0d80*/  SHF.L.W.U32.HI R4, R5, R7, R4 ;  /* 0x0000000705047219 */ /* 0x000fce0000010e04 */
.L_x_5:
        /* <DEDUP_REMOVED lines=12> */
[----:B------:R-:W-:-:S03]  /*0e50*/  ISETP.GE.AND P0, PT, R0, RZ, PT ;  /* 0x000000ff0000720c */ /* 0x000fc60003f06270 */
[----:B------:R-:W-:-:S04]  /*0e60*/  IMAD.MOV R0, RZ, RZ, -R23 ;  /* 0x000000ffff007224 */ /* 0x000fc800078e0a17 */
[----:B------:R-:W-:Y:S01]  /*0e70*/  @!P1 IMAD.MOV.U32 R23, RZ, RZ, R0 ;  /* 0x000000ffff179224 */ /* 0x000fe200078e0000 */
[----:B0-----:R-:W-:-:S10]  /*0e80*/  DMUL R6, R4, UR4 ;  /* 0x0000000404067c28 */ /* 0x001fd40008000000 */
[----:B------:R-:W0:Y:S02]  /*0e90*/  F2F.F32.F64 R6, R6 ;  /* 0x0000000600067310 */ /* 0x000e240000301000 */
[----:B0-----:R-:W-:-:S07]  /*0ea0*/  FSEL R4, -R6, R6, !P0 ;  /* 0x0000000606047208 */ /* 0x001fce0004000100 */
.L_x_3:
[----:B------:R-:W-:Y:S02]  /*0eb0*/  IMAD.MOV.U32 R22, RZ, RZ, 0x37cbac00 ;  /* 0x37cbac00ff167424 */ /* 0x000fe400078e00ff */
[----:B------:R-:W-:Y:S01]  /*0ec0*/  FMUL R5, R4, R4 ;  /* 0x0000000404057220 */ /* 0x000fe20000400000 */
[C---:B------:R-:W-:Y:S02]  /*0ed0*/  LOP3.LUT R6, R23.reuse, 0x1, RZ, 0xc0, !PT ;  /* 0x0000000117067812 */ /* 0x040fe400078ec0ff */
[----:B------:R-:W-:Y:S01]  /*0ee0*/  LOP3.LUT P1, RZ, R23, 0x2, RZ, 0xc0, !PT ;  /* 0x0000000217ff7812 */ /* 0x000fe2000782c0ff */
[----:B------:R-:W-:Y:S01]  /*0ef0*/  FFMA R0, R5, R22, -0.0013887860113754868507 ;  /* 0xbab607ed05007423 */ /* 0x000fe20000000016 */
[----:B------:R-:W-:Y:S02]  /*0f00*/  ISETP.NE.U32.AND P0, PT, R6, 0x1, PT ;  /* 0x000000010600780c */ /* 0x000fe40003f05070 */
[----:B------:R-:W-:Y:S02]  /*0f10*/  FSETP.GE.AND P2, PT, |R9|, 105615, PT ;  /* 0x47ce47800900780b */ /* 0x000fe40003f46200 */
[----:B------:R-:W-:-:S02]  /*0f20*/  FSEL R6, R0, -0.00019574658654164522886, !P0 ;  /* 0xb94d415300067808 */ /* 0x000fc40004000000 */
[----:B------:R-:W-:Y:S02]  /*0f30*/  FSEL R24, R11, 0.0083327032625675201416, !P0 ;  /* 0x3c0885e40b187808 */ /* 0x000fe40004000000 */
[----:B------:R-:W-:Y:S02]  /*0f40*/  FSEL R0, R4, 1, P0 ;  /* 0x3f80000004007808 */ /* 0x000fe40000000000 */
[----:B------:R-:W-:Y:S01]  /*0f50*/  FSEL R23, -R12, -0.16666662693023681641, !P0 ;  /* 0xbe2aaaa80c177808 */ /* 0x000fe20004000100 */
[C---:B------:R-:W-:Y:S02]  /*0f60*/  FFMA R6, R5.reuse, R6, R24 ;  /* 0x0000000605067223 */ /* 0x040fe40000000018 */
[C---:B------:R-:W-:Y:S02]  /*0f70*/  FFMA R7, R5.reuse, R0, RZ ;  /* 0x0000000005077223 */ /* 0x040fe400000000ff */
[----:B------:R-:W-:-:S04]  /*0f80*/  FFMA R6, R5, R6, R23 ;  /* 0x0000000605067223 */ /* 0x000fc80000000017 */
[----:B------:R-:W-:-:S04]  /*0f90*/  FFMA R7, R7, R6, R0 ;  /* 0x0000000607077223 */ /* 0x000fc80000000000 */
[----:B------:R-:W-:-:S04]  /*0fa0*/  @P1 FADD R7, RZ, -R7 ;  /* 0x80000007ff071221 */ /* 0x000fc80000000000 */
[----:B------:R-:W-:Y:S01]  /*0fb0*/  FADD R23, R14, R7 ;  /* 0x000000070e177221 */ /* 0x000fe20000000000 */
[----:B------:R-:W-:Y:S06]  /*0fc0*/  @!P2 BRA `(.L_x_6) ;  /* 0x00000004006ca947 */ /* 0x000fec0003800000 */
[----:B------:R-:W-:-:S13]  /*0fd0*/  FSETP.NEU.AND P0, PT, |R9|, +INF , PT ;  /* 0x7f8000000900780b */ /* 0x000fda0003f0d200 */
[----:B------:R-:W-:Y:S01]  /*0fe0*/  @!P0 FMUL R15, RZ, R9 ;  /* 0x00000009ff0f8220 */ /* 0x000fe20000400000 */
[----:B------:R-:W-:Y:S01]  /*0ff0*/  @!P0 IMAD.MOV.U32 R16, RZ, RZ, RZ ;  /* 0x000000ffff108224 */ /* 0x000fe200078e00ff */
[----:B------:R-:W-:Y:S06]  /*1000*/  @!P0 BRA `(.L_x_6) ;  /* 0x00000004005c8947 */ /* 0x000fec0003800000 */
[----:B------:R-:W-:Y:S01]  /*1010*/  IMAD.SHL.U32 R0, R9, 0x100, RZ ;  /* 0x0000010009007824 */ /* 0x000fe200078e00ff */
[----:B------:R-:W-:Y:S02]  /*1020*/  CS2R R14, SRZ ;  /* 0x00000000000e7805 */ /* 0x000fe4000001ff00 */
[----:B------:R-:W-:Y:S01]  /*1030*/  MOV R25, RZ ;  /* 0x000000ff00197202 */ /* 0x000fe20000000f00 */
[----:B------:R-:W0:Y:S01]  /*1040*/  LDCU.64 UR8, c[0x4][URZ] ;  /* 0x01000000ff0877ac */ /* 0x000e220008000a00 */
[----:B------:R-:W-:Y:S01]  /*1050*/  LOP3.LUT R27, R0, 0x80000000, RZ, 0xfc, !PT ;  /* 0x80000000001b7812 */ /* 0x000fe200078efcff */
[----:B------:R-:W-:-:S06]  /*1060*/  UMOV UR4, URZ ;  /* 0x000000ff00047c82 */ /* 0x000fcc0008000000 */
.L_x_7:
        /* <DEDUP_REMOVED lines=11> */
[----:B------:R-:W-:-:S02]  /*1120*/  ISETP.EQ.AND P4, PT, R14, 0x10, PT ;  /* 0x000000100e00780c */ /* 0x000fc40003f82270 */
[C---:B------:R-:W-:Y:S01]  /*1130*/  ISETP.EQ.AND P5, PT, R14.reuse, 0x14, PT ;  /* 0x000000140e00780c */ /* 0x040fe20003fa2270 */
[----:B------:R-:W-:Y:S02]  /*1140*/  VIADD R14, R14, 0x4 ;  /* 0x000000040e0e7836 */ /* 0x000fe40000000000 */
[----:B--2---:R-:W-:-:S03]  /*1150*/  IMAD.WIDE.U32 R6, R4, R27, RZ ;  /* 0x0000001b04067225 */ /* 0x004fc600078e00ff */
[----:B------:R-:W-:-:S04]  /*1160*/  IADD3 R0, P6, PT, R6, R15, RZ ;  /* 0x0000000f06007210 */ /* 0x000fc80007fde0ff */
[----:B------:R-:W-:Y:S01]  /*1170*/  @P3 MOV R19, R0 ;  /* 0x0000000000133202 */ /* 0x000fe20000000f00 */
[----:B------:R-:W-:Y:S02]  /*1180*/  IMAD.X R15, R7, 0x1, R25, P6 ;  /* 0x00000001070f7824 */ /* 0x000fe400030e0619 */
[--C-:B------:R-:W-:Y:S02]  /*1190*/  @P0 IMAD.MOV.U32 R10, RZ, RZ, R0.reuse ;  /* 0x000000ffff0a0224 */ /* 0x100fe400078e0000 */
[--C-:B------:R-:W-:Y:S02]  /*11a0*/  @P1 IMAD.MOV.U32 R17, RZ, RZ, R0.reuse ;  /* 0x000000ffff111224 */ /* 0x100fe400078e0000 */
[--C-:B------:R-:W-:Y:S02]  /*11b0*/  @P2 IMAD.MOV.U32 R18, RZ, RZ, R0.reuse ;  /* 0x000000ffff122224 */ /* 0x100fe400078e0000 */
[--C-:B------:R-:W-:Y:S02]  /*11c0*/  @P4 IMAD.MOV.U32 R20, RZ, RZ, R0.reuse ;  /* 0x000000ffff144224 */ /* 0x100fe400078e0000 */
        /* <DEDUP_REMOVED lines=13> */
[----:B------:R-:W-:-:S03]  /*12a0*/  ISETP.EQ.AND P5, PT, R6, RZ, PT ;  /* 0x000000ff0600720c */ /* 0x000fc60003fa2270 */
[----:B------:R-:W-:Y:S02]  /*12b0*/  @P3 MOV R0, R10 ;  /* 0x0000000a00003202 */ /* 0x000fe40000000f00 */
[C---:B------:R-:W-:Y:S01]  /*12c0*/  ISETP.EQ.AND P3, PT, R6.reuse, -0x4, PT ;  /* 0xfffffffc0600780c */ /* 0x040fe20003f62270 */
[----:B------:R-:W-:Y:S02]  /*12d0*/  @P4 IMAD.MOV.U32 R4, RZ, RZ, R10 ;  /* 0x000000ffff044224 */ /* 0x000fe400078e000a */
[--C-:B------:R-:W-:Y:S01]  /*12e0*/  @P4 IMAD.MOV.U32 R0, RZ, RZ, R17.reuse ;  /* 0x000000ffff004224 */ /* 0x100fe200078e0011 */
[----:B------:R-:W-:Y:S01]  /*12f0*/  ISETP.EQ.AND P4, PT, R6, 0x4, PT ;  /* 0x000000040600780c */ /* 0x000fe20003f82270 */
[----:B------:R-:W-:Y:S02]  /*1300*/  @P2 IMAD.MOV.U32 R4, RZ, RZ, R17 ;  /* 0x000000ffff042224 */ /* 0x000fe400078e0011 */
[--C-:B------:R-:W-:Y:S01]  /*1310*/  @P2 IMAD.MOV.U32 R0, RZ, RZ, R18.reuse ;  /* 0x000000ffff002224 */ /* 0x100fe200078e0012 */
[----:B------:R-:W-:Y:S01]  /*1320*/  @P1 MOV R0, R19 ;  /* 0x0000001300001202 */ /* 0x000fe20000000f00 */
[----:B------:R-:W-:-:S02]  /*1330*/  @P1 IMAD.MOV.U32 R4, RZ, RZ, R18 ;  /* 0x000000ffff041224 */ /* 0x000fc400078e0012 */
[----:B------:R-:W-:Y:S02]  /*1340*/  @P0 IMAD.MOV.U32 R4, RZ, RZ, R19 ;  /* 0x000000ffff040224 */ /* 0x000fe400078e0013 */
[--C-:B------:R-:W-:Y:S02]  /*1350*/  @P0 IMAD.MOV.U32 R0, RZ, RZ, R20.reuse ;  /* 0x000000ffff000224 */ /* 0x100fe400078e0014 */
[----:B------:R-:W-:Y:S02]  /*1360*/  @P3 IMAD.MOV.U32 R4, RZ, RZ, R20 ;  /* 0x000000ffff043224 */ /* 0x000fe400078e0014 */
[--C-:B------:R-:W-:Y:S01]  /*1370*/  @P3 IMAD.MOV.U32 R0, RZ, RZ, R21.reuse ;  /* 0x000000ffff003224 */ /* 0x100fe200078e0015 */
[----:B------:R-:W-:Y:S01]  /*1380*/  @P5 MOV R0, R15 ;  /* 0x0000000f00005202 */ /* 0x000fe20000000f00 */
[----:B------:R-:W-:Y:S02]  /*1390*/  @P5 IMAD.MOV.U32 R4, RZ, RZ, R21 ;  /* 0x000000ffff045224 */ /* 0x000fe400078e0015 */
[----:B------:R-:W-:Y:S01]  /*13a0*/  @P4 IMAD.MOV.U32 R4, RZ, RZ, R15 ;  /* 0x000000ffff044224 */ /* 0x000fe200078e000f */
[----:B------:R-:W-:Y:S06]  /*13b0*/  @!P6 BRA `(.L_x_8) ;  /* 0x000000000028e947 */ /* 0x000fec0003800000 */
[----:B------:R-:W-:Y:S01]  /*13c0*/  @P1 IMAD.MOV.U32 R10, RZ, RZ, R17 ;  /* 0x000000ffff0a1224 */ /* 0x000fe200078e0011 */
[----:B------:R-:W-:Y:S01]  /*13d0*/  LOP3.LUT R5, R5, 0x1f, RZ, 0xc0, !PT ;  /* 0x0000001f05057812 */ /* 0x000fe200078ec0ff */
[----:B------:R-:W-:Y:S01]  /*13e0*/  @P0 IMAD.MOV.U32 R10, RZ, RZ, R18 ;  /* 0x000000ffff0a0224 */ /* 0x000fe200078e0012 */
[----:B------:R-:W-:Y:S01]  /*13f0*/  ISETP.EQ.AND P0, PT, R6, 0x8, PT ;  /* 0x000000080600780c */ /* 0x000fe20003f02270 */
[----:B------:R-:W-:Y:S01]  /*1400*/  @P3 IMAD.MOV.U32 R10, RZ, RZ, R19 ;  /* 0x000000ffff0a3224 */ /* 0x000fe200078e0013 */
[----:B------:R-:W-:Y:S01]  /*1410*/  SHF.L.W.U32.HI R0, R4, R5, R0 ;  /* 0x0000000504007219 */ /* 0x000fe20000010e00 */
[----:B------:R-:W-:Y:S01]  /*1420*/  @P5 IMAD.MOV.U32 R10, RZ, RZ, R20 ;  /* 0x000000ffff0a5224 */ /* 0x000fe200078e0014 */
[----:B------:R-:W-:-:S09]  /*1430*/  @P4 MOV R10, R21 ;  /* 0x00000015000a4202 */ /* 0x000fd20000000f00 */
[----:B------:R-:W-:-:S05]  /*1440*/  @P0 IMAD.MOV.U32 R10, RZ, RZ, R15 ;  /* 0x000000ffff0a0224 */ /* 0x000fca00078e000f */
[----:B------:R-:W-:-:S07]  /*1450*/  SHF.L.W.U32.HI R4, R10, R5, R4 ;  /* 0x000000050a047219 */ /* 0x000fce0000010e04 */
.L_x_8:
        /* <DEDUP_REMOVED lines=9> */
[----:B------:R-:W0:Y:S01]  /*14f0*/  I2F.F64.S64 R4, R6 ;  /* 0x0000000600047312 */ /* 0x000e220000301c00 */
[C---:B------:R-:W-:Y:S02]  /*1500*/  LOP3.LUT R9, R16.reuse, R9, RZ, 0x3c, !PT ;  /* 0x0000000910097212 */ /* 0x040fe400078e3cff */
[----:B------:R-:W-:Y:S02]  /*1510*/  LEA.HI R16, R16, R0, RZ, 0x1 ;  /* 0x0000000010107211 */ /* 0x000fe400078f08ff */
[----:B------:R-:W-:-:S03]  /*1520*/  ISETP.GE.AND P0, PT, R9, RZ, PT ;  /* 0x000000ff0900720c */ /* 0x000fc60003f06270 */
[----:B------:R-:W-:-:S04]  /*1530*/  IMAD.MOV R0, RZ, RZ, -R16 ;  /* 0x000000ffff007224 */ /* 0x000fc800078e0a10 */
[----:B------:R-:W-:Y:S01]  /*1540*/  @!P1 IMAD.MOV.U32 R16, RZ, RZ, R0 ;  /* 0x000000ffff109224 */ /* 0x000fe200078e0000 */
[----:B0-----:R-:W-:-:S10]  /*1550*/  DMUL R4, R4, UR4 ;  /* 0x0000000404047c28 */ /* 0x001fd40008000000 */
[----:B------:R-:W0:Y:S02]  /*1560*/  F2F.F32.F64 R4, R4 ;  /* 0x0000000400047310 */ /* 0x000e240000301000 */
[----:B0-----:R-:W-:-:S07]  /*1570*/  FSEL R15, -R4, R4, !P0 ;  /* 0x00000004040f7208 */ /* 0x001fce0004000100 */
.L_x_6:
[----:B------:R-:W2:Y:S04]  /*1580*/  LDG.E R4, desc[UR6][R2.64] ;  /* 0x0000000602047981 */ /* 0x000ea8000c1e1900 */
[----:B------:R-:W3:Y:S04]  /*1590*/  LDG.E R6, desc[UR6][R2.64+0x4] ;  /* 0x0000040602067981 */ /* 0x000ee8000c1e1900 */
[----:B------:R-:W4:Y:S01]  /*15a0*/  LDG.E R10, desc[UR6][R2.64+0x8] ;  /* 0x00000806020a7981 */ /* 0x000f22000c1e1900 */
[----:B------:R-:W-:Y:S01]  /*15b0*/  FMUL R5, R15, R15 ;  /* 0x0000000f0f057220 */ /* 0x000fe20000400000 */
[----:B------:R-:W-:-:S02]  /*15c0*/  LOP3.LUT R0, R16, 0x1, RZ, 0xc0, !PT ;  /* 0x0000000110007812 */ /* 0x000fc400078ec0ff */
[----:B------:R-:W-:Y:S01]  /*15d0*/  LOP3.LUT P1, RZ, R16, 0x2, RZ, 0xc0, !PT ;  /* 0x0000000210ff7812 */ /* 0x000fe2000782c0ff */
[----:B------:R-:W-:Y:S01]  /*15e0*/  FFMA R22, R5, R22, -0.0013887860113754868507 ;  /* 0xbab607ed05167423 */ /* 0x000fe20000000016 */
[----:B------:R-:W-:Y:S01]  /*15f0*/  ISETP.NE.U32.AND P0, PT, R0, 0x1, PT ;  /* 0x000000010000780c */ /* 0x000fe20003f05070 */
[----:B------:R-:W-:Y:S03]  /*1600*/  STG.E desc[UR6][R2.64+0xc], R13 ;  /* 0x00000c0d02007986 */ /* 0x000fe6000c101906 */
[----:B------:R-:W-:Y:S01]  /*1610*/  FSEL R0, R11, 0.0083327032625675201416, !P0 ;  /* 0x3c0885e40b007808 */ /* 0x000fe20004000000 */
[----:B------:R-:W-:Y:S01]  /*1620*/  STG.E desc[UR6][R2.64+0x10], R23 ;  /* 0x0000101702007986 */ /* 0x000fe2000c101906 */
[----:B------:R-:W-:Y:S02]  /*1630*/  FSEL R22, R22, -0.00019574658654164522886, !P0 ;  /* 0xb94d415316167808 */ /* 0x000fe40004000000 */
[----:B------:R-:W-:-:S03]  /*1640*/  FSEL R7, -R12, -0.16666662693023681641, !P0 ;  /* 0xbe2aaaa80c077808 */ /* 0x000fc60004000100 */
[----:B------:R-:W-:Y:S01]  /*1650*/  FFMA R22, R5, R22, R0 ;  /* 0x0000001605167223 */ /* 0x000fe20000000000 */
[----:B------:R-:W-:-:S03]  /*1660*/  FSEL R0, R15, 1, P0 ;  /* 0x3f8000000f007808 */ /* 0x000fc60000000000 */
[C---:B------:R-:W-:Y:S02]  /*1670*/  FFMA R7, R5.reuse, R22, R7 ;  /* 0x0000001605077223 */ /* 0x040fe40000000007 */
[----:B------:R-:W-:-:S04]  /*1680*/  FFMA R5, R5, R0, RZ ;  /* 0x0000000005057223 */ /* 0x000fc800000000ff */
[----:B------:R-:W-:-:S04]  /*1690*/  FFMA R5, R5, R7, R0 ;  /* 0x0000000705057223 */ /* 0x000fc80000000000 */
[----:B------:R-:W-:-:S04]  /*16a0*/  @P1 FADD R5, RZ, -R5 ;  /* 0x80000005ff051221 */ /* 0x000fc80000000000 */
[----:B------:R-:W-:-:S05]  /*16b0*/  FADD R5, R8, R5 ;  /* 0x0000000508057221 */ /* 0x000fca0000000000 */
[----:B------:R-:W-:Y:S01]  /*16c0*/  STG.E desc[UR6][R2.64+0x14], R5 ;  /* 0x0000140502007986 */ /* 0x000fe2000c101906 */
[----:B--2---:R-:W-:Y:S01]  /*16d0*/  FADD R7, R13, R4 ;  /* 0x000000040d077221 */ /* 0x004fe20000000000 */
[----:B---3--:R-:W-:-:S04]  /*16e0*/  FADD R9, R23, R6 ;  /* 0x0000000617097221 */ /* 0x008fc80000000000 */
[----:B------:R-:W-:Y:S01]  /*16f0*/  STG.E desc[UR6][R2.64], R7 ;  /* 0x0000000702007986 */ /* 0x000fe2000c101906 */
[----:B----4-:R-:W-:-:S03]  /*1700*/  FADD R11, R5, R10 ;  /* 0x0000000a050b7221 */ /* 0x010fc60000000000 */
[----:B------:R-:W-:Y:S04]  /*1710*/  STG.E desc[UR6][R2.64+0x4], R9 ;  /* 0x0000040902007986 */ /* 0x000fe8000c101906 */
[----:B------:R-:W-:Y:S01]  /*1720*/  STG.E desc[UR6][R2.64+0x8], R11 ;  /* 0x0000080b02007986 */ /* 0x000fe2000c101906 */
[----:B------:R-:W-:Y:S05]  /*1730*/  EXIT ;  /* 0x000000000000794d */ /* 0x000fea0003800000 */
.L_x_9:
[----:B------:R-:W-:-:S00]  /*1740*/  BRA `(.L_x_9) ;  /* 0xfffffffc00fc7947 */ /* 0x000fc0000383ffff */
[----:B------:R-:W-:-:S00]  /*1750*/  NOP ;  /* 0x0000000000007918 */ /* 0x000fc00000000000 */
        /* <DEDUP_REMOVED lines=10> */
.L_x_10:


//--------------------- .nv.global.init           --------------------------
	.section	.nv.global.init,"aw",@progbits
	.align	4
.nv.global.init:
	.type		__cudart_i2opi_f,@object
	.size		__cudart_i2opi_f,(.L_0 - __cudart_i2opi_f)
__cudart_i2opi_f:
        /*0000*/ 	.byte	0x41, 0x90, 0x43, 0x3c, 0x99, 0x95, 0x62, 0xdb, 0xc0, 0xdd, 0x34, 0xf5, 0xd1, 0x57, 0x27, 0xfc
        /*0010*/ 	.byte	0x29, 0x15, 0x44, 0x4e, 0x6e, 0x83, 0xf9, 0xa2
.L_0:


//--------------------- .nv.shared.reserved.0     --------------------------
	.section	.nv.shared.reserved.0,"aw",@nobits
	.weak		__nv_reservedSMEM_offset_0_alias
	.size		__nv_reservedSMEM_offset_0_alias, 0, 64
	.other		__nv_reservedSMEM_offset_0_alias,@"STO_CUDA_RESERVED_SHARED STV_DEFAULT"
__nv_reservedSMEM_offset_0_alias:
	.zero		0
	.zero		64


//--------------------- .nv.constant0._Z8gpu_stepiP8Particlef --------------------------
	.section	.nv.constant0._Z8gpu_stepiP8Particlef,"a",@progbits
	.sectionflags	@""
	.align	4
.nv.constant0._Z8gpu_stepiP8Particlef:
	.zero		916


//--------------------- SYMBOLS --------------------------

	.type		.nv.reservedSmem.offset0,@object
	.size		.nv.reservedSmem.offset0,0x4
